//
// Generated by NVIDIA NVVM Compiler
//
// Compiler Build ID: CL-36424714
// Cuda compilation tools, release 13.0, V13.0.88
// Based on NVVM 20.0.0
//

.version 9.0
.target sm_100
.address_size 64

	// .globl	_Z13conv2d_kernelPKfS0_Pfiiiiiiiiii

.visible .entry _Z13conv2d_kernelPKfS0_Pfiiiiiiiiii(
	.param .u64 .ptr .align 1 _Z13conv2d_kernelPKfS0_Pfiiiiiiiiii_param_0,
	.param .u64 .ptr .align 1 _Z13conv2d_kernelPKfS0_Pfiiiiiiiiii_param_1,
	.param .u64 .ptr .align 1 _Z13conv2d_kernelPKfS0_Pfiiiiiiiiii_param_2,
	.param .u32 _Z13conv2d_kernelPKfS0_Pfiiiiiiiiii_param_3,
	.param .u32 _Z13conv2d_kernelPKfS0_Pfiiiiiiiiii_param_4,
	.param .u32 _Z13conv2d_kernelPKfS0_Pfiiiiiiiiii_param_5,
	.param .u32 _Z13conv2d_kernelPKfS0_Pfiiiiiiiiii_param_6,
	.param .u32 _Z13conv2d_kernelPKfS0_Pfiiiiiiiiii_param_7,
	.param .u32 _Z13conv2d_kernelPKfS0_Pfiiiiiiiiii_param_8,
	.param .u32 _Z13conv2d_kernelPKfS0_Pfiiiiiiiiii_param_9,
	.param .u32 _Z13conv2d_kernelPKfS0_Pfiiiiiiiiii_param_10,
	.param .u32 _Z13conv2d_kernelPKfS0_Pfiiiiiiiiii_param_11,
	.param .u32 _Z13conv2d_kernelPKfS0_Pfiiiiiiiiii_param_12
)
{
	.reg .pred 	%p<97>;
	.reg .b32 	%r<92>;
	.reg .b32 	%f<103>;
	.reg .b64 	%rd<56>;

	ld.param.u64 	%rd8, [_Z13conv2d_kernelPKfS0_Pfiiiiiiiiii_param_0];
	ld.param.u64 	%rd9, [_Z13conv2d_kernelPKfS0_Pfiiiiiiiiii_param_1];
	ld.param.u32 	%r41, [_Z13conv2d_kernelPKfS0_Pfiiiiiiiiii_param_3];
	ld.param.u32 	%r32, [_Z13conv2d_kernelPKfS0_Pfiiiiiiiiii_param_4];
	ld.param.u32 	%r33, [_Z13conv2d_kernelPKfS0_Pfiiiiiiiiii_param_5];
	ld.param.u32 	%r34, [_Z13conv2d_kernelPKfS0_Pfiiiiiiiiii_param_6];
	ld.param.u32 	%r35, [_Z13conv2d_kernelPKfS0_Pfiiiiiiiiii_param_7];
	ld.param.u32 	%r42, [_Z13conv2d_kernelPKfS0_Pfiiiiiiiiii_param_8];
	ld.param.u32 	%r37, [_Z13conv2d_kernelPKfS0_Pfiiiiiiiiii_param_9];
	ld.param.u32 	%r38, [_Z13conv2d_kernelPKfS0_Pfiiiiiiiiii_param_10];
	ld.param.u32 	%r39, [_Z13conv2d_kernelPKfS0_Pfiiiiiiiiii_param_11];
	ld.param.u32 	%r40, [_Z13conv2d_kernelPKfS0_Pfiiiiiiiiii_param_12];
	cvta.to.global.u64 	%rd1, %rd9;
	cvta.to.global.u64 	%rd2, %rd8;
	mov.u32 	%r43, %ctaid.x;
	mov.u32 	%r44, %ntid.x;
	mov.u32 	%r45, %tid.x;
	mad.lo.s32 	%r1, %r43, %r44, %r45;
	mov.u32 	%r46, %ctaid.y;
	mov.u32 	%r47, %ntid.y;
	mov.u32 	%r48, %tid.y;
	mad.lo.s32 	%r49, %r46, %r47, %r48;
	mov.u32 	%r50, %ctaid.z;
	div.s32 	%r3, %r50, %r35;
	mul.lo.s32 	%r51, %r3, %r35;
	sub.s32 	%r4, %r50, %r51;
	setp.ge.s32 	%p2, %r1, %r37;
	setp.ge.s32 	%p3, %r49, %r42;
	or.pred  	%p4, %p2, %p3;
	setp.lt.s32 	%p5, %r35, 0;
	or.pred  	%p6, %p5, %p4;
	setp.ge.s32 	%p7, %r3, %r41;
	or.pred  	%p8, %p6, %p7;
	mov.f32 	%f81, 0f00000000;
	@%p8 bra 	$L__BB0_48;
	setp.lt.s32 	%p9, %r32, 1;
	@%p9 bra 	$L__BB0_47;
	setp.lt.s32 	%p10, %r38, 1;
	mul.lo.s32 	%r52, %r40, %r1;
	sub.s32 	%r5, %r52, %r39;
	mul.lo.s32 	%r53, %r40, %r49;
	sub.s32 	%r6, %r53, %r39;
	@%p10 bra 	$L__BB0_47;
	and.b32  	%r7, %r38, 7;
	and.b32  	%r8, %r38, 3;
	and.b32  	%r9, %r38, 2147483640;
	and.b32  	%r10, %r38, 1;
	mul.lo.s32 	%r11, %r4, %r32;
	mul.lo.s32 	%r12, %r3, %r32;
	mov.f32 	%f81, 0f00000000;
	mov.b32 	%r86, 0;
$L__BB0_4:
	add.s32 	%r56, %r86, %r12;
	mul.lo.s32 	%r14, %r56, %r33;
	add.s32 	%r57, %r86, %r11;
	mul.lo.s32 	%r15, %r57, %r38;
	mov.b32 	%r87, 0;
$L__BB0_5:
	setp.lt.u32 	%p11, %r38, 8;
	add.s32 	%r59, %r87, %r6;
	setp.gt.s32 	%p12, %r59, -1;
	setp.lt.s32 	%p13, %r59, %r33;
	and.pred  	%p1, %p12, %p13;
	add.s32 	%r60, %r59, %r14;
	mul.lo.s32 	%r17, %r60, %r34;
	add.s32 	%r61, %r87, %r15;
	mul.lo.s32 	%r18, %r61, %r38;
	mov.b32 	%r90, 0;
	@%p11 bra 	$L__BB0_24;
	mov.b32 	%r88, 0;
	cvt.s64.s32 	%rd14, %r17;
	cvt.s64.s32 	%rd18, %r18;
$L__BB0_7:
	.pragma "nounroll";
	add.s32 	%r20, %r88, %r5;
	setp.gt.s32 	%p14, %r20, -1;
	setp.lt.s32 	%p15, %r20, %r34;
	and.pred  	%p16, %p14, %p15;
	and.pred  	%p17, %p16, %p1;
	not.pred 	%p18, %p17;
	@%p18 bra 	$L__BB0_9;
	add.s32 	%r63, %r20, %r17;
	add.s32 	%r64, %r88, %r18;
	mul.wide.s32 	%rd10, %r63, 4;
	add.s64 	%rd11, %rd2, %rd10;
	ld.global.f32 	%f45, [%rd11];
	mul.wide.s32 	%rd12, %r64, 4;
	add.s64 	%rd13, %rd1, %rd12;
	ld.global.f32 	%f46, [%rd13];
	fma.rn.f32 	%f81, %f45, %f46, %f81;
$L__BB0_9:
	add.s32 	%r65, %r20, 1;
	setp.gt.s32 	%p19, %r65, -1;
	setp.lt.s32 	%p20, %r65, %r34;
	and.pred  	%p21, %p19, %p20;
	and.pred  	%p22, %p21, %p1;
	cvt.s64.s32 	%rd15, %r20;
	add.s64 	%rd16, %rd15, %rd14;
	shl.b64 	%rd17, %rd16, 2;
	add.s64 	%rd3, %rd2, %rd17;
	cvt.s64.s32 	%rd19, %r88;
	add.s64 	%rd20, %rd19, %rd18;
	shl.b64 	%rd21, %rd20, 2;
	add.s64 	%rd4, %rd1, %rd21;
	not.pred 	%p23, %p22;
	@%p23 bra 	$L__BB0_11;
	ld.global.f32 	%f47, [%rd3+4];
	ld.global.f32 	%f48, [%rd4+4];
	fma.rn.f32 	%f81, %f47, %f48, %f81;
$L__BB0_11:
	add.s32 	%r66, %r20, 2;
	setp.gt.s32 	%p24, %r66, -1;
	setp.lt.s32 	%p25, %r66, %r34;
	and.pred  	%p26, %p24, %p25;
	and.pred  	%p27, %p26, %p1;
	not.pred 	%p28, %p27;
	@%p28 bra 	$L__BB0_13;
	ld.global.f32 	%f49, [%rd3+8];
	ld.global.f32 	%f50, [%rd4+8];
	fma.rn.f32 	%f81, %f49, %f50, %f81;
$L__BB0_13:
	add.s32 	%r67, %r20, 3;
	setp.gt.s32 	%p29, %r67, -1;
	setp.lt.s32 	%p30, %r67, %r34;
	and.pred  	%p31, %p29, %p30;
	and.pred  	%p32, %p31, %p1;
	not.pred 	%p33, %p32;
	@%p33 bra 	$L__BB0_15;
	ld.global.f32 	%f51, [%rd3+12];
	ld.global.f32 	%f52, [%rd4+12];
	fma.rn.f32 	%f81, %f51, %f52, %f81;
$L__BB0_15:
	add.s32 	%r68, %r20, 4;
	setp.gt.s32 	%p34, %r68, -1;
	setp.lt.s32 	%p35, %r68, %r34;
	and.pred  	%p36, %p34, %p35;
	and.pred  	%p37, %p36, %p1;
	not.pred 	%p38, %p37;
	@%p38 bra 	$L__BB0_17;
	ld.global.f32 	%f53, [%rd3+16];
	ld.global.f32 	%f54, [%rd4+16];
	fma.rn.f32 	%f81, %f53, %f54, %f81;
$L__BB0_17:
	add.s32 	%r69, %r20, 5;
	setp.gt.s32 	%p39, %r69, -1;
	setp.lt.s32 	%p40, %r69, %r34;
	and.pred  	%p41, %p39, %p40;
	and.pred  	%p42, %p41, %p1;
	not.pred 	%p43, %p42;
	@%p43 bra 	$L__BB0_19;
	ld.global.f32 	%f55, [%rd3+20];
	ld.global.f32 	%f56, [%rd4+20];
	fma.rn.f32 	%f81, %f55, %f56, %f81;
$L__BB0_19:
	add.s32 	%r70, %r20, 6;
	setp.gt.s32 	%p44, %r70, -1;
	setp.lt.s32 	%p45, %r70, %r34;
	and.pred  	%p46, %p44, %p45;
	and.pred  	%p47, %p46, %p1;
	not.pred 	%p48, %p47;
	@%p48 bra 	$L__BB0_21;
	ld.global.f32 	%f57, [%rd3+24];
	ld.global.f32 	%f58, [%rd4+24];
	fma.rn.f32 	%f81, %f57, %f58, %f81;
$L__BB0_21:
	add.s32 	%r71, %r20, 7;
	setp.gt.s32 	%p49, %r71, -1;
	setp.lt.s32 	%p50, %r71, %r34;
	and.pred  	%p51, %p49, %p50;
	and.pred  	%p52, %p51, %p1;
	not.pred 	%p53, %p52;
	@%p53 bra 	$L__BB0_23;
	ld.global.f32 	%f59, [%rd3+28];
	ld.global.f32 	%f60, [%rd4+28];
	fma.rn.f32 	%f81, %f59, %f60, %f81;
$L__BB0_23:
	add.s32 	%r88, %r88, 8;
	setp.ne.s32 	%p54, %r88, %r9;
	mov.u32 	%r90, %r9;
	@%p54 bra 	$L__BB0_7;
$L__BB0_24:
	setp.eq.s32 	%p55, %r7, 0;
	@%p55 bra 	$L__BB0_45;
	add.s32 	%r72, %r7, -1;
	setp.lt.u32 	%p56, %r72, 3;
	@%p56 bra 	$L__BB0_35;
	add.s32 	%r23, %r90, %r5;
	setp.gt.s32 	%p57, %r23, -1;
	setp.lt.s32 	%p58, %r23, %r34;
	and.pred  	%p59, %p57, %p58;
	and.pred  	%p60, %p59, %p1;
	not.pred 	%p61, %p60;
	@%p61 bra 	$L__BB0_28;
	add.s32 	%r73, %r23, %r17;
	add.s32 	%r74, %r90, %r18;
	mul.wide.s32 	%rd22, %r73, 4;
	add.s64 	%rd23, %rd2, %rd22;
	ld.global.f32 	%f62, [%rd23];
	mul.wide.s32 	%rd24, %r74, 4;
	add.s64 	%rd25, %rd1, %rd24;
	ld.global.f32 	%f63, [%rd25];
	fma.rn.f32 	%f81, %f62, %f63, %f81;
$L__BB0_28:
	add.s32 	%r75, %r23, 1;
	setp.gt.s32 	%p62, %r75, -1;
	setp.lt.s32 	%p63, %r75, %r34;
	and.pred  	%p64, %p62, %p63;
	and.pred  	%p65, %p64, %p1;
	cvt.s64.s32 	%rd26, %r17;
	cvt.s64.s32 	%rd27, %r23;
	add.s64 	%rd28, %rd27, %rd26;
	shl.b64 	%rd29, %rd28, 2;
	add.s64 	%rd5, %rd2, %rd29;
	cvt.s64.s32 	%rd30, %r18;
	cvt.u64.u32 	%rd31, %r90;
	add.s64 	%rd32, %rd31, %rd30;
	shl.b64 	%rd33, %rd32, 2;
	add.s64 	%rd6, %rd1, %rd33;
	not.pred 	%p66, %p65;
	@%p66 bra 	$L__BB0_30;
	ld.global.f32 	%f64, [%rd5+4];
	ld.global.f32 	%f65, [%rd6+4];
	fma.rn.f32 	%f81, %f64, %f65, %f81;
$L__BB0_30:
	add.s32 	%r76, %r23, 2;
	setp.gt.s32 	%p67, %r76, -1;
	setp.lt.s32 	%p68, %r76, %r34;
	and.pred  	%p69, %p67, %p68;
	and.pred  	%p70, %p69, %p1;
	not.pred 	%p71, %p70;
	@%p71 bra 	$L__BB0_32;
	ld.global.f32 	%f66, [%rd5+8];
	ld.global.f32 	%f67, [%rd6+8];
	fma.rn.f32 	%f81, %f66, %f67, %f81;
$L__BB0_32:
	add.s32 	%r77, %r23, 3;
	setp.gt.s32 	%p72, %r77, -1;
	setp.lt.s32 	%p73, %r77, %r34;
	and.pred  	%p74, %p72, %p73;
	and.pred  	%p75, %p74, %p1;
	not.pred 	%p76, %p75;
	@%p76 bra 	$L__BB0_34;
	ld.global.f32 	%f68, [%rd5+12];
	ld.global.f32 	%f69, [%rd6+12];
	fma.rn.f32 	%f81, %f68, %f69, %f81;
$L__BB0_34:
	add.s32 	%r90, %r90, 4;
$L__BB0_35:
	setp.eq.s32 	%p77, %r8, 0;
	@%p77 bra 	$L__BB0_45;
	setp.eq.s32 	%p78, %r8, 1;
	@%p78 bra 	$L__BB0_42;
	add.s32 	%r26, %r90, %r5;
	setp.gt.s32 	%p79, %r26, -1;
	setp.lt.s32 	%p80, %r26, %r34;
	and.pred  	%p81, %p79, %p80;
	and.pred  	%p82, %p81, %p1;
	not.pred 	%p83, %p82;
	@%p83 bra 	$L__BB0_39;
	add.s32 	%r78, %r26, %r17;
	add.s32 	%r79, %r90, %r18;
	mul.wide.s32 	%rd34, %r78, 4;
	add.s64 	%rd35, %rd2, %rd34;
	ld.global.f32 	%f71, [%rd35];
	mul.wide.s32 	%rd36, %r79, 4;
	add.s64 	%rd37, %rd1, %rd36;
	ld.global.f32 	%f72, [%rd37];
	fma.rn.f32 	%f81, %f71, %f72, %f81;
$L__BB0_39:
	add.s32 	%r80, %r26, 1;
	setp.gt.s32 	%p84, %r80, -1;
	setp.lt.s32 	%p85, %r80, %r34;
	and.pred  	%p86, %p84, %p85;
	and.pred  	%p87, %p86, %p1;
	not.pred 	%p88, %p87;
	@%p88 bra 	$L__BB0_41;
	cvt.s64.s32 	%rd38, %r17;
	cvt.s64.s32 	%rd39, %r26;
	add.s64 	%rd40, %rd39, %rd38;
	shl.b64 	%rd41, %rd40, 2;
	add.s64 	%rd42, %rd2, %rd41;
	ld.global.f32 	%f73, [%rd42+4];
	cvt.s64.s32 	%rd43, %r18;
	cvt.s64.s32 	%rd44, %r90;
	add.s64 	%rd45, %rd44, %rd43;
	shl.b64 	%rd46, %rd45, 2;
	add.s64 	%rd47, %rd1, %rd46;
	ld.global.f32 	%f74, [%rd47+4];
	fma.rn.f32 	%f81, %f73, %f74, %f81;
$L__BB0_41:
	add.s32 	%r90, %r90, 2;
$L__BB0_42:
	setp.eq.s32 	%p89, %r10, 0;
	@%p89 bra 	$L__BB0_45;
	add.s32 	%r29, %r90, %r5;
	setp.gt.s32 	%p90, %r29, -1;
	setp.lt.s32 	%p91, %r29, %r34;
	and.pred  	%p92, %p90, %p91;
	and.pred  	%p93, %p92, %p1;
	not.pred 	%p94, %p93;
	@%p94 bra 	$L__BB0_45;
	add.s32 	%r81, %r29, %r17;
	add.s32 	%r82, %r90, %r18;
	mul.wide.s32 	%rd48, %r81, 4;
	add.s64 	%rd49, %rd2, %rd48;
	ld.global.f32 	%f75, [%rd49];
	mul.wide.s32 	%rd50, %r82, 4;
	add.s64 	%rd51, %rd1, %rd50;
	ld.global.f32 	%f76, [%rd51];
	fma.rn.f32 	%f81, %f75, %f76, %f81;
$L__BB0_45:
	add.s32 	%r87, %r87, 1;
	setp.ne.s32 	%p95, %r87, %r38;
	@%p95 bra 	$L__BB0_5;
	add.s32 	%r86, %r86, 1;
	setp.ne.s32 	%p96, %r86, %r32;
	@%p96 bra 	$L__BB0_4;
$L__BB0_47:
	ld.param.u64 	%rd55, [_Z13conv2d_kernelPKfS0_Pfiiiiiiiiii_param_2];
	mad.lo.s32 	%r83, %r3, %r35, %r4;
	mad.lo.s32 	%r84, %r83, %r42, %r49;
	mad.lo.s32 	%r85, %r84, %r37, %r1;
	cvta.to.global.u64 	%rd52, %rd55;
	mul.wide.s32 	%rd53, %r85, 4;
	add.s64 	%rd54, %rd52, %rd53;
	st.global.f32 	[%rd54], %f81;
$L__BB0_48:
	ret;

}


// ===== COMPILED SASS (sm_100) =====

	.target	sm_100

	.elftype	@"ET_EXEC"


//--------------------- .note.nv.tkinfo           --------------------------
	.section	.note.nv.tkinfo,"",@"SHT_NOTE"
	.sectionflags	@"SHF_NOTE_NV_TKINFO"
	.tkinfo
        /*0018*/ 	.word	0x00000002
        /*0030*/ 	.string	""
        /*0030*/ 	.string	"ptxas"
        /*0030*/ 	.string	"Cuda compilation tools, release 13.0, V13.0.88"
        /*0030*/ 	.string	"Build cuda_13.0.r13.0/compiler.36424714_0"
        /*0030*/ 	.string	"-arch sm_100 -m 64 "



//--------------------- .note.nv.cuinfo           --------------------------
	.section	.note.nv.cuinfo,"",@"SHT_NOTE"
	.sectionflags	@"SHF_NOTE_NV_CUINFO"
        /*0018*/ 	.short	0x0002
        /*001a*/ 	.short	0x0064
        /*001c*/ 	.short	0x0082
	.zero		2


//--------------------- .nv.info                  --------------------------
	.section	.nv.info,"",@"SHT_CUDA_INFO"
	.align	4


	//----- nvinfo : EIATTR_REGCOUNT
	.align		4
        /*0000*/ 	.byte	0x04, 0x2f
        /*0002*/ 	.short	(.L_1 - .L_0)
	.align		4
.L_0:
        /*0004*/ 	.word	index@(_Z13conv2d_kernelPKfS0_Pfiiiiiiiiii)
        /*0008*/ 	.word	0x0000001f


	//----- nvinfo : EIATTR_FRAME_SIZE
	.align		4
.L_1:
        /*000c*/ 	.byte	0x04, 0x11
        /*000e*/ 	.short	(.L_3 - .L_2)
	.align		4
.L_2:
        /*0010*/ 	.word	index@(_Z13conv2d_kernelPKfS0_Pfiiiiiiiiii)
        /*0014*/ 	.word	0x00000000


	//----- nvinfo : EIATTR_MIN_STACK_SIZE
	.align		4
.L_3:
        /*0018*/ 	.byte	0x04, 0x12
        /*001a*/ 	.short	(.L_5 - .L_4)
	.align		4
.L_4:
        /*001c*/ 	.word	index@(_Z13conv2d_kernelPKfS0_Pfiiiiiiiiii)
        /*0020*/ 	.word	0x00000000
.L_5:


//--------------------- .nv.compat                --------------------------
	.section	.nv.compat,"",@"SHT_CUDA_COMPAT_INFO"
	.align	4
        /*0000*/ 	.byte	0x02, 0x09, 0x00, 0x00, 0x02, 0x02, 0x01, 0x00, 0x02, 0x05, 0x05, 0x00, 0x03, 0x07, 0x01, 0x01
        /*0010*/ 	.byte	0x02, 0x03, 0x00, 0x00, 0x02, 0x06, 0x01, 0x00, 0x04, 0x0b, 0x08, 0x00, 0x09, 0x00, 0x00, 0x00
        /*0020*/ 	.byte	0x00, 0x00, 0x00, 0x00


//--------------------- .nv.info._Z13conv2d_kernelPKfS0_Pfiiiiiiiiii --------------------------
	.section	.nv.info._Z13conv2d_kernelPKfS0_Pfiiiiiiiiii,"",@"SHT_CUDA_INFO"
	.sectionflags	@""
	.align	4


	//----- nvinfo : EIATTR_CUDA_API_VERSION
	.align		4
        /*0000*/ 	.byte	0x04, 0x37
        /*0002*/ 	.short	(.L_7 - .L_6)
.L_6:
        /*0004*/ 	.word	0x00000082


	//----- nvinfo : EIATTR_KPARAM_INFO
	.align		4
.L_7:
        /*0008*/ 	.byte	0x04, 0x17
        /*000a*/ 	.short	(.L_9 - .L_8)
.L_8:
        /*000c*/ 	.word	0x00000000
        /*0010*/ 	.short	0x000c
        /*0012*/ 	.short	0x003c
        /*0014*/ 	.byte	0x00, 0xf0, 0x11, 0x00


	//----- nvinfo : EIATTR_KPARAM_INFO
	.align		4
.L_9:
        /*0018*/ 	.byte	0x04, 0x17
        /*001a*/ 	.short	(.L_11 - .L_10)
.L_10:
        /*001c*/ 	.word	0x00000000
        /*0020*/ 	.short	0x000b
        /*0022*/ 	.short	0x0038
        /*0024*/ 	.byte	0x00, 0xf0, 0x11, 0x00


	//----- nvinfo : EIATTR_KPARAM_INFO
	.align		4
.L_11:
        /*0028*/ 	.byte	0x04, 0x17
        /*002a*/ 	.short	(.L_13 - .L_12)
.L_12:
        /*002c*/ 	.word	0x00000000
        /*0030*/ 	.short	0x000a
        /*0032*/ 	.short	0x0034
        /*0034*/ 	.byte	0x00, 0xf0, 0x11, 0x00


	//----- nvinfo : EIATTR_KPARAM_INFO
	.align		4
.L_13:
        /*0038*/ 	.byte	0x04, 0x17
        /*003a*/ 	.short	(.L_15 - .L_14)
.L_14:
        /*003c*/ 	.word	0x00000000
        /*0040*/ 	.short	0x0009
        /*0042*/ 	.short	0x0030
        /*0044*/ 	.byte	0x00, 0xf0, 0x11, 0x00


	//----- nvinfo : EIATTR_KPARAM_INFO
	.align		4
.L_15:
        /*0048*/ 	.byte	0x04, 0x17
        /*004a*/ 	.short	(.L_17 - .L_16)
.L_16:
        /*004c*/ 	.word	0x00000000
        /*0050*/ 	.short	0x0008
        /*0052*/ 	.short	0x002c
        /*0054*/ 	.byte	0x00, 0xf0, 0x11, 0x00


	//----- nvinfo : EIATTR_KPARAM_INFO
	.align		4
.L_17:
        /*0058*/ 	.byte	0x04, 0x17
        /*005a*/ 	.short	(.L_19 - .L_18)
.L_18:
        /*005c*/ 	.word	0x00000000
        /*0060*/ 	.short	0x0007
        /*0062*/ 	.short	0x0028
        /*0064*/ 	.byte	0x00, 0xf0, 0x11, 0x00


	//----- nvinfo : EIATTR_KPARAM_INFO
	.align		4
.L_19:
        /*0068*/ 	.byte	0x04, 0x17
        /*006a*/ 	.short	(.L_21 - .L_20)
.L_20:
        /*006c*/ 	.word	0x00000000
        /*0070*/ 	.short	0x0006
        /*0072*/ 	.short	0x0024
        /*0074*/ 	.byte	0x00, 0xf0, 0x11, 0x00


	//----- nvinfo : EIATTR_KPARAM_INFO
	.align		4
.L_21:
        /*0078*/ 	.byte	0x04, 0x17
        /*007a*/ 	.short	(.L_23 - .L_22)
.L_22:
        /*007c*/ 	.word	0x00000000
        /*0080*/ 	.short	0x0005
        /*0082*/ 	.short	0x0020
        /*0084*/ 	.byte	0x00, 0xf0, 0x11, 0x00


	//----- nvinfo : EIATTR_KPARAM_INFO
	.align		4
.L_23:
        /*0088*/ 	.byte	0x04, 0x17
        /*008a*/ 	.short	(.L_25 - .L_24)
.L_24:
        /*008c*/ 	.word	0x00000000
        /*0090*/ 	.short	0x0004
        /*0092*/ 	.short	0x001c
        /*0094*/ 	.byte	0x00, 0xf0, 0x11, 0x00


	//----- nvinfo : EIATTR_KPARAM_INFO
	.align		4
.L_25:
        /*0098*/ 	.byte	0x04, 0x17
        /*009a*/ 	.short	(.L_27 - .L_26)
.L_26:
        /*009c*/ 	.word	0x00000000
        /*00a0*/ 	.short	0x0003
        /*00a2*/ 	.short	0x0018
        /*00a4*/ 	.byte	0x00, 0xf0, 0x11, 0x00


	//----- nvinfo : EIATTR_KPARAM_INFO
	.align		4
.L_27:
        /*00a8*/ 	.byte	0x04, 0x17
        /*00aa*/ 	.short	(.L_29 - .L_28)
.L_28:
        /*00ac*/ 	.word	0x00000000
        /*00b0*/ 	.short	0x0002
        /*00b2*/ 	.short	0x0010
        /*00b4*/ 	.byte	0x00, 0xf5, 0x21, 0x00


	//----- nvinfo : EIATTR_KPARAM_INFO
	.align		4
.L_29:
        /*00b8*/ 	.byte	0x04, 0x17
        /*00ba*/ 	.short	(.L_31 - .L_30)
.L_30:
        /*00bc*/ 	.word	0x00000000
        /*00c0*/ 	.short	0x0001
        /*00c2*/ 	.short	0x0008
        /*00c4*/ 	.byte	0x00, 0xf5, 0x21, 0x00


	//----- nvinfo : EIATTR_KPARAM_INFO
	.align		4
.L_31:
        /*00c8*/ 	.byte	0x04, 0x17
        /*00ca*/ 	.short	(.L_33 - .L_32)
.L_32:
        /*00cc*/ 	.word	0x00000000
        /*00d0*/ 	.short	0x0000
        /*00d2*/ 	.short	0x0000
        /*00d4*/ 	.byte	0x00, 0xf5, 0x21, 0x00


	//----- nvinfo : EIATTR_SPARSE_MMA_MASK
	.align		4
.L_33:
        /*00d8*/ 	.byte	0x03, 0x50
        /*00da*/ 	.short	0x0000


	//----- nvinfo : EIATTR_MAXREG_COUNT
	.align		4
        /*00dc*/ 	.byte	0x03, 0x1b
        /*00de*/ 	.short	0x00ff


	//----- nvinfo : EIATTR_MERCURY_ISA_VERSION
	.align		4
        /*00e0*/ 	.byte	0x03, 0x5f
        /*00e2*/ 	.short	0x0101


	//----- nvinfo : EIATTR_VRC_CTA_INIT_COUNT
	.align		4
        /*00e4*/ 	.byte	0x02, 0x4a
	.zero		1
	.zero		1


	//----- nvinfo : EIATTR_EXIT_INSTR_OFFSETS
	.align		4
        /*00e8*/ 	.byte	0x04, 0x1c
        /*00ea*/ 	.short	(.L_35 - .L_34)


	//   ....[0]....
.L_34:
        /*00ec*/ 	.word	0x00000290


	//   ....[1]....
        /*00f0*/ 	.word	0x00001170


	//----- nvinfo : EIATTR_CRS_STACK_SIZE
	.align		4
.L_35:
        /*00f4*/ 	.byte	0x04, 0x1e
        /*00f6*/ 	.short	(.L_37 - .L_36)
.L_36:
        /*00f8*/ 	.word	0x00000000


	//----- nvinfo : EIATTR_CBANK_PARAM_SIZE
	.align		4
.L_37:
        /*00fc*/ 	.byte	0x03, 0x19
        /*00fe*/ 	.short	0x0040


	//----- nvinfo : EIATTR_PARAM_CBANK
	.align		4
        /*0100*/ 	.byte	0x04, 0x0a
        /*0102*/ 	.short	(.L_39 - .L_38)
	.align		4
.L_38:
        /*0104*/ 	.word	index@(.nv.constant0._Z13conv2d_kernelPKfS0_Pfiiiiiiiiii)
        /*0108*/ 	.short	0x0380
        /*010a*/ 	.short	0x0040


	//----- nvinfo : EIATTR_SW_WAR
	.align		4
.L_39:
        /*010c*/ 	.byte	0x04, 0x36
        /*010e*/ 	.short	(.L_41 - .L_40)
.L_40:
        /*0110*/ 	.word	0x00000008
.L_41:


//--------------------- .nv.callgraph             --------------------------
	.section	.nv.callgraph,"",@"SHT_CUDA_CALLGRAPH"
	.align	4
	.sectionentsize	8
	.align		4
        /*0000*/ 	.word	0x00000000
	.align		4
        /*0004*/ 	.word	0xffffffff
	.align		4
        /*0008*/ 	.word	0x00000000
	.align		4
        /*000c*/ 	.word	0xfffffffe
	.align		4
        /*0010*/ 	.word	0x00000000
	.align		4
        /*0014*/ 	.word	0xfffffffd
	.align		4
        /*0018*/ 	.word	0x00000000
	.align		4
        /*001c*/ 	.word	0xfffffffc


//--------------------- .text._Z13conv2d_kernelPKfS0_Pfiiiiiiiiii --------------------------
	.section	.text._Z13conv2d_kernelPKfS0_Pfiiiiiiiiii,"ax",@progbits
	.align	128
        .global         _Z13conv2d_kernelPKfS0_Pfiiiiiiiiii
        .type           _Z13conv2d_kernelPKfS0_Pfiiiiiiiiii,@function
        .size           _Z13conv2d_kernelPKfS0_Pfiiiiiiiiii,(.L_x_10 - _Z13conv2d_kernelPKfS0_Pfiiiiiiiiii)
        .other          _Z13conv2d_kernelPKfS0_Pfiiiiiiiiii,@"STO_CUDA_ENTRY STV_DEFAULT"
_Z13conv2d_kernelPKfS0_Pfiiiiiiiiii:
.text._Z13conv2d_kernelPKfS0_Pfiiiiiiiiii:
[----:B------:R-:W-:Y:S08]  /*0000*/  LDC R1, c[0x0][0x37c] ;  /* 0x0000df00ff017b82 */ /* 0x000ff00000000800 */
[----:B------:R-:W0:Y:S01]  /*0010*/  LDC R11, c[0x0][0x3a8] ;  /* 0x0000ea00ff0b7b82 */ /* 0x000e220000000800 */
[----:B------:R-:W1:Y:S01]  /*0020*/  S2R R6, SR_CTAID.Z ;  /* 0x0000000000067919 */ /* 0x000e620000002700 */
[----:B------:R-:W2:Y:S01]  /*0030*/  LDCU UR6, c[0x0][0x3ac] ;  /* 0x00007580ff0677ac */ /* 0x000ea20008000800 */
[----:B------:R-:W3:Y:S01]  /*0040*/  S2R R7, SR_TID.Y ;  /* 0x0000000000077919 */ /* 0x000ee20000002200 */
[----:B------:R-:W4:Y:S04]  /*0050*/  LDCU UR7, c[0x0][0x3b0] ;  /* 0x00007600ff0777ac */ /* 0x000f280008000800 */
[----:B------:R-:W-:Y:S08]  /*0060*/  S2UR UR5, SR_CTAID.Y ;  /* 0x00000000000579c3 */ /* 0x000ff00000002600 */
[----:B------:R-:W5:Y:S01]  /*0070*/  S2UR UR4, SR_CTAID.X ;  /* 0x00000000000479c3 */ /* 0x000f620000002500 */
[----:B0-----:R-:W-:-:S04]  /*0080*/  IABS R9, R11 ;  /* 0x0000000b00097213 */ /* 0x001fc80000000000 */
[----:B------:R-:W0:Y:S08]  /*0090*/  I2F.RP R0, R9 ;  /* 0x0000000900007306 */ /* 0x000e300000209400 */
[----:B0-----:R-:W0:Y:S02]  /*00a0*/  MUFU.RCP R0, R0 ;  /* 0x0000000000007308 */ /* 0x001e240000001000 */
[----:B0-----:R-:W-:-:S06]  /*00b0*/  VIADD R2, R0, 0xffffffe ;  /* 0x0ffffffe00027836 */ /* 0x001fcc0000000000 */
[----:B------:R0:W2:Y:S02]  /*00c0*/  F2I.FTZ.U32.TRUNC.NTZ R3, R2 ;  /* 0x0000000200037305 */ /* 0x0000a4000021f000 */
[----:B0-----:R-:W-:Y:S02]  /*00d0*/  IMAD.MOV.U32 R2, RZ, RZ, RZ ;  /* 0x000000ffff027224 */ /* 0x001fe400078e00ff */
[----:B--2---:R-:W-:-:S04]  /*00e0*/  IMAD.MOV R4, RZ, RZ, -R3 ;  /* 0x000000ffff047224 */ /* 0x004fc800078e0a03 */
[----:B------:R-:W-:Y:S01]  /*00f0*/  IMAD R5, R4, R9, RZ ;  /* 0x0000000904057224 */ /* 0x000fe200078e02ff */
[----:B-1----:R-:W-:-:S03]  /*0100*/  IABS R4, R6 ;  /* 0x0000000600047213 */ /* 0x002fc60000000000 */
[----:B------:R-:W-:Y:S02]  /*0110*/  IMAD.HI.U32 R3, R3, R5, R2 ;  /* 0x0000000503037227 */ /* 0x000fe400078e0002 */
[----:B------:R-:W5:Y:S01]  /*0120*/  S2R R5, SR_TID.X ;  /* 0x0000000000057919 */ /* 0x000f620000002100 */
[----:B------:R-:W5:Y:S03]  /*0130*/  LDC R2, c[0x0][0x360] ;  /* 0x0000d800ff027b82 */ /* 0x000f660000000800 */
[----:B------:R-:W-:-:S04]  /*0140*/  IMAD.HI.U32 R3, R3, R4, RZ ;  /* 0x0000000403037227 */ /* 0x000fc800078e00ff */
[----:B------:R-:W-:-:S04]  /*0150*/  IMAD.MOV R0, RZ, RZ, -R3 ;  /* 0x000000ffff007224 */ /* 0x000fc800078e0a03 */
[C---:B------:R-:W-:Y:S02]  /*0160*/  IMAD R0, R9.reuse, R0, R4 ;  /* 0x0000000009007224 */ /* 0x040fe400078e0204 */
[----:B------:R-:W3:Y:S03]  /*0170*/  LDC R4, c[0x0][0x364] ;  /* 0x0000d900ff047b82 */ /* 0x000ee60000000800 */
[----:B------:R-:W-:-:S13]  /*0180*/  ISETP.GT.U32.AND P1, PT, R9, R0, PT ;  /* 0x000000000900720c */ /* 0x000fda0003f24070 */
[----:B------:R-:W-:Y:S02]  /*0190*/  @!P1 IMAD.IADD R0, R0, 0x1, -R9 ;  /* 0x0000000100009824 */ /* 0x000fe400078e0a09 */
[----:B------:R-:W-:Y:S01]  /*01a0*/  @!P1 VIADD R3, R3, 0x1 ;  /* 0x0000000103039836 */ /* 0x000fe20000000000 */
[----:B------:R-:W-:Y:S01]  /*01b0*/  ISETP.NE.AND P1, PT, R11, RZ, PT ;  /* 0x000000ff0b00720c */ /* 0x000fe20003f25270 */
[----:B-----5:R-:W-:Y:S01]  /*01c0*/  IMAD R2, R2, UR4, R5 ;  /* 0x0000000402027c24 */ /* 0x020fe2000f8e0205 */
[----:B------:R-:W-:Y:S02]  /*01d0*/  ISETP.GE.U32.AND P0, PT, R0, R9, PT ;  /* 0x000000090000720c */ /* 0x000fe40003f06070 */
[----:B------:R-:W-:-:S04]  /*01e0*/  LOP3.LUT R0, R6, R11, RZ, 0x3c, !PT ;  /* 0x0000000b06007212 */ /* 0x000fc800078e3cff */
[----:B------:R-:W-:Y:S01]  /*01f0*/  ISETP.GE.AND P2, PT, R0, RZ, PT ;  /* 0x000000ff0000720c */ /* 0x000fe20003f46270 */
[----:B---3--:R-:W-:Y:S01]  /*0200*/  IMAD R0, R4, UR5, R7 ;  /* 0x0000000504007c24 */ /* 0x008fe2000f8e0207 */
[----:B------:R-:W0:Y:S05]  /*0210*/  LDCU UR5, c[0x0][0x398] ;  /* 0x00007300ff0577ac */ /* 0x000e2a0008000800 */
[----:B------:R-:W-:Y:S01]  /*0220*/  @P0 VIADD R3, R3, 0x1 ;  /* 0x0000000103030836 */ /* 0x000fe20000000000 */
[----:B------:R-:W-:-:S04]  /*0230*/  ISETP.GE.AND P0, PT, R0, UR6, PT ;  /* 0x0000000600007c0c */ /* 0x000fc8000bf06270 */
[----:B----4-:R-:W-:Y:S01]  /*0240*/  ISETP.GE.OR P0, PT, R2, UR7, P0 ;  /* 0x0000000702007c0c */ /* 0x010fe20008706670 */
[----:B------:R-:W-:Y:S01]  /*0250*/  @!P2 IMAD.MOV R3, RZ, RZ, -R3 ;  /* 0x000000ffff03a224 */ /* 0x000fe200078e0a03 */
[----:B------:R-:W-:Y:S02]  /*0260*/  @!P1 LOP3.LUT R3, RZ, R11, RZ, 0x33, !PT ;  /* 0x0000000bff039212 */ /* 0x000fe400078e33ff */
[----:B------:R-:W-:-:S04]  /*0270*/  ISETP.LT.OR P0, PT, R11, RZ, P0 ;  /* 0x000000ff0b00720c */ /* 0x000fc80000701670 */
[----:B0-----:R-:W-:-:S13]  /*0280*/  ISETP.GE.OR P0, PT, R3, UR5, P0 ;  /* 0x0000000503007c0c */ /* 0x001fda0008706670 */
[----:B------:R-:W-:Y:S05]  /*0290*/  @P0 EXIT ;  /* 0x000000000000094d */ /* 0x000fea0003800000 */
[----:B------:R-:W0:Y:S01]  /*02a0*/  LDCU UR4, c[0x0][0x39c] ;  /* 0x00007380ff0477ac */ /* 0x000e220008000800 */
[----:B------:R-:W-:Y:S02]  /*02b0*/  IMAD.MOV R4, RZ, RZ, -R3 ;  /* 0x000000ffff047224 */ /* 0x000fe400078e0a03 */
[----:B------:R-:W-:Y:S01]  /*02c0*/  IMAD.MOV.U32 R5, RZ, RZ, RZ ;  /* 0x000000ffff057224 */ /* 0x000fe200078e00ff */
[----:B------:R-:W1:Y:S01]  /*02d0*/  LDCU.64 UR10, c[0x0][0x358] ;  /* 0x00006b00ff0a77ac */ /* 0x000e620008000a00 */
[----:B------:R-:W-:Y:S01]  /*02e0*/  IMAD R4, R11, R4, R6 ;  /* 0x000000040b047224 */ /* 0x000fe200078e0206 */
[----:B0-----:R-:W-:-:S09]  /*02f0*/  UISETP.GE.AND UP0, UPT, UR4, 0x1, UPT ;  /* 0x000000010400788c */ /* 0x001fd2000bf06270 */
[----:B-1----:R-:W-:Y:S05]  /*0300*/  BRA.U !UP0, `(.L_x_0) ;  /* 0x0000000d08787547 */ /* 0x002fea000b800000 */
[----:B------:R-:W0:Y:S01]  /*0310*/  LDCU UR6, c[0x0][0x3b4] ;  /* 0x00007680ff0677ac */ /* 0x000e220008000800 */
[----:B------:R-:W1:Y:S01]  /*0320*/  LDC.64 R8, c[0x0][0x3b8] ;  /* 0x0000ee00ff087b82 */ /* 0x000e620000000a00 */
[----:B0-----:R-:W-:Y:S01]  /*0330*/  UISETP.GE.AND UP0, UPT, UR6, 0x1, UPT ;  /* 0x000000010600788c */ /* 0x001fe2000bf06270 */
[-CC-:B-1----:R-:W-:Y:S02]  /*0340*/  IMAD R6, R2, R9.reuse, -R8.reuse ;  /* 0x0000000902067224 */ /* 0x182fe400078e0a08 */
[----:B------:R-:W-:-:S06]  /*0350*/  IMAD R7, R0, R9, -R8 ;  /* 0x0000000900077224 */ /* 0x000fcc00078e0a08 */
[----:B------:R-:W-:Y:S05]  /*0360*/  BRA.U !UP0, `(.L_x_0) ;  /* 0x0000000d08607547 */ /* 0x000fea000b800000 */
[----:B------:R-:W-:Y:S01]  /*0370*/  IMAD.MOV.U32 R5, RZ, RZ, RZ ;  /* 0x000000ffff057224 */ /* 0x000fe200078e00ff */
[----:B------:R-:W-:Y:S02]  /*0380*/  ULOP3.LUT UR8, UR6, 0x7, URZ, 0xc0, !UPT ;  /* 0x0000000706087892 */ /* 0x000fe4000f8ec0ff */
[----:B------:R-:W-:Y:S02]  /*0390*/  ULOP3.LUT UR9, UR6, 0x3, URZ, 0xc0, !UPT ;  /* 0x0000000306097892 */ /* 0x000fe4000f8ec0ff */
[----:B------:R-:W-:Y:S01]  /*03a0*/  ULOP3.LUT UR6, UR6, 0x7ffffff8, URZ, 0xc0, !UPT ;  /* 0x7ffffff806067892 */ /* 0x000fe2000f8ec0ff */
[----:B------:R-:W-:-:S11]  /*03b0*/  UMOV UR4, URZ ;  /* 0x000000ff00047c82 */ /* 0x000fd60008000000 */
.L_x_8:
[----:B------:R-:W0:Y:S01]  /*03c0*/  LDC R10, c[0x0][0x39c] ;  /* 0x0000e700ff0a7b82 */ /* 0x000e220000000800 */
[----:B------:R-:W-:Y:S01]  /*03d0*/  UMOV UR5, URZ ;  /* 0x000000ff00057c82 */ /* 0x000fe20008000000 */
[-C--:B0-----:R-:W-:Y:S02]  /*03e0*/  IMAD R8, R3, R10.reuse, UR4 ;  /* 0x0000000403087e24 */ /* 0x081fe4000f8e020a */
[----:B------:R-:W-:Y:S01]  /*03f0*/  IMAD R9, R4, R10, UR4 ;  /* 0x0000000404097e24 */ /* 0x000fe2000f8e020a */
[----:B------:R-:W-:-:S06]  /*0400*/  UIADD3 UR4, UPT, UPT, UR4, 0x1, URZ ;  /* 0x0000000104047890 */ /* 0x000fcc000fffe0ff */
[----:B------:R-:W-:-:S13]  /*0410*/  ISETP.NE.AND P5, PT, R10, UR4, PT ;  /* 0x000000040a007c0c */ /* 0x000fda000bfa5270 */
.L_x_7:
[----:B------:R-:W0:Y:S01]  /*0420*/  LDC R10, c[0x0][0x3b4] ;  /* 0x0000ed00ff0a7b82 */ /* 0x000e220000000800 */
[----:B------:R-:W1:Y:S01]  /*0430*/  LDCU.64 UR12, c[0x0][0x3a0] ;  /* 0x00007400ff0c77ac */ /* 0x000e620008000a00 */
[----:B------:R-:W-:Y:S02]  /*0440*/  VIADD R11, R7, UR5 ;  /* 0x00000005070b7c36 */ /* 0x000fe40008000000 */
[----:B------:R-:W-:-:S03]  /*0450*/  IMAD.MOV.U32 R21, RZ, RZ, RZ ;  /* 0x000000ffff157224 */ /* 0x000fc600078e00ff */
[----:B-1----:R-:W-:Y:S01]  /*0460*/  ISETP.GE.AND P0, PT, R11, UR12, PT ;  /* 0x0000000c0b007c0c */ /* 0x002fe2000bf06270 */
[----:B------:R-:W-:-:S03]  /*0470*/  IMAD R19, R8, UR12, R11 ;  /* 0x0000000c08137c24 */ /* 0x000fc6000f8e020b */
[----:B------:R-:W-:Y:S01]  /*0480*/  ISETP.GT.AND P0, PT, R11, -0x1, !P0 ;  /* 0xffffffff0b00780c */ /* 0x000fe20004704270 */
[-C--:B0-----:R-:W-:Y:S01]  /*0490*/  IMAD R18, R9, R10.reuse, UR5 ;  /* 0x0000000509127e24 */ /* 0x081fe2000f8e020a */
[----:B------:R-:W-:Y:S01]  /*04a0*/  ISETP.GE.U32.AND P1, PT, R10, 0x8, PT ;  /* 0x000000080a00780c */ /* 0x000fe20003f26070 */
[----:B------:R-:W-:Y:S01]  /*04b0*/  UIADD3 UR5, UPT, UPT, UR5, 0x1, URZ ;  /* 0x0000000105057890 */ /* 0x000fe2000fffe0ff */
[----:B------:R-:W-:Y:S02]  /*04c0*/  IMAD R19, R19, UR13, RZ ;  /* 0x0000000d13137c24 */ /* 0x000fe4000f8e02ff */
[----:B------:R-:W-:-:S03]  /*04d0*/  IMAD R18, R18, R10, RZ ;  /* 0x0000000a12127224 */ /* 0x000fc600078e02ff */
[----:B------:R-:W-:-:S06]  /*04e0*/  ISETP.NE.AND P6, PT, R10, UR5, PT ;  /* 0x000000050a007c0c */ /* 0x000fcc000bfc5270 */
[----:B------:R-:W-:Y:S07]  /*04f0*/  @!P1 BRA `(.L_x_1) ;  /* 0x0000000400449947 */ /* 0x000fee0003800000 */
[----:B------:R-:W-:Y:S01]  /*0500*/  IMAD.MOV.U32 R21, RZ, RZ, RZ ;  /* 0x000000ffff157224 */ /* 0x000fe200078e00ff */
[----:B------:R-:W0:Y:S01]  /*0510*/  LDCU UR7, c[0x0][0x3a4] ;  /* 0x00007480ff0777ac */ /* 0x000e220008000800 */
[----:B------:R-:W1:Y:S05]  /*0520*/  LDCU.128 UR16, c[0x0][0x380] ;  /* 0x00007000ff1077ac */ /* 0x000e6a0008000c00 */
.L_x_2:
[C-C-:B------:R-:W-:Y:S01]  /*0530*/  IMAD.IADD R22, R6.reuse, 0x1, R21.reuse ;  /* 0x0000000106167824 */ /* 0x140fe200078e0215 */
[----:B0-----:R-:W-:Y:S01]  /*0540*/  UMOV UR13, UR7 ;  /* 0x00000007000d7c82 */ /* 0x001fe20008000000 */
[----:B------:R-:W0:Y:S01]  /*0550*/  LDC.64 R16, c[0x0][0x380] ;  /* 0x0000e000ff107b82 */ /* 0x000e220000000a00 */
[----:B------:R-:W-:Y:S01]  /*0560*/  IMAD.IADD R20, R6, 0x1, R21 ;  /* 0x0000000106147824 */ /* 0x000fe200078e0215 */
[----:B------:R-:W-:Y:S01]  /*0570*/  SHF.R.S32.HI R15, RZ, 0x1f, R19 ;  /* 0x0000001fff0f7819 */ /* 0x000fe20000011413 */
[C---:B------:R-:W-:Y:S01]  /*0580*/  VIADD R23, R22.reuse, 0x1 ;  /* 0x0000000116177836 */ /* 0x040fe20000000000 */
[----:B------:R-:W-:Y:S01]  /*0590*/  ISETP.GE.AND P3, PT, R22, UR13, PT ;  /* 0x0000000d16007c0c */ /* 0x000fe2000bf66270 */
[----:B------:R-:W-:Y:S01]  /*05a0*/  VIADD R25, R20, 0x2 ;  /* 0x0000000214197836 */ /* 0x000fe20000000000 */
[----:B------:R-:W-:Y:S02]  /*05b0*/  IADD3 R13, P1, PT, R19, R22, RZ ;  /* 0x00000016130d7210 */ /* 0x000fe40007f3e0ff */
[----:B------:R-:W2:Y:S01]  /*05c0*/  LDC.64 R10, c[0x0][0x388] ;  /* 0x0000e200ff0a7b82 */ /* 0x000ea20000000a00 */
[----:B------:R-:W-:-:S02]  /*05d0*/  ISETP.GT.AND P3, PT, R22, -0x1, !P3 ;  /* 0xffffffff1600780c */ /* 0x000fc40005f64270 */
[----:B------:R-:W-:Y:S02]  /*05e0*/  LEA.HI.X.SX32 R14, R22, R15, 0x1, P1 ;  /* 0x0000000f160e7211 */ /* 0x000fe400008f0eff */
[----:B------:R-:W-:Y:S02]  /*05f0*/  PLOP3.LUT P3, PT, P3, P0, PT, 0x80, 0x8 ;  /* 0x000000000008781c */ /* 0x000fe40001f61070 */
[----:B------:R-:W-:Y:S02]  /*0600*/  ISETP.GE.AND P2, PT, R23, UR13, PT ;  /* 0x0000000d17007c0c */ /* 0x000fe4000bf46270 */
[----:B-1----:R-:W-:Y:S02]  /*0610*/  LEA R12, P1, R13, UR16, 0x2 ;  /* 0x000000100d0c7c11 */ /* 0x002fe4000f8210ff */
[----:B------:R-:W-:Y:S02]  /*0620*/  ISETP.GE.AND P4, PT, R25, UR13, PT ;  /* 0x0000000d19007c0c */ /* 0x000fe4000bf86270 */
[----:B------:R-:W-:-:S02]  /*0630*/  ISETP.GT.AND P2, PT, R23, -0x1, !P2 ;  /* 0xffffffff1700780c */ /* 0x000fc40005744270 */
[----:B------:R-:W-:Y:S02]  /*0640*/  LEA.HI.X R13, R13, UR17, R14, 0x2, P1 ;  /* 0x000000110d0d7c11 */ /* 0x000fe400088f140e */
[----:B------:R-:W-:Y:S01]  /*0650*/  ISETP.GT.AND P4, PT, R25, -0x1, !P4 ;  /* 0xffffffff1900780c */ /* 0x000fe20006784270 */
[----:B------:R-:W-:Y:S01]  /*0660*/  @P3 IMAD.IADD R23, R19, 0x1, R22 ;  /* 0x0000000113173824 */ /* 0x000fe200078e0216 */
[----:B------:R-:W-:Y:S01]  /*0670*/  SHF.R.S32.HI R24, RZ, 0x1f, R18 ;  /* 0x0000001fff187819 */ /* 0x000fe20000011412 */
[C---:B------:R-:W-:Y:S01]  /*0680*/  @P3 IMAD.IADD R25, R18.reuse, 0x1, R21 ;  /* 0x0000000112193824 */ /* 0x040fe200078e0215 */
[----:B------:R-:W-:Y:S01]  /*0690*/  IADD3 R15, P1, PT, R18, R21, RZ ;  /* 0x00000015120f7210 */ /* 0x000fe20007f3e0ff */
[----:B0-----:R-:W-:Y:S01]  /*06a0*/  @P3 IMAD.WIDE R16, R23, 0x4, R16 ;  /* 0x0000000417103825 */ /* 0x001fe200078e0210 */
[----:B------:R-:W-:Y:S02]  /*06b0*/  PLOP3.LUT P2, PT, P2, P0, PT, 0x80, 0x8 ;  /* 0x000000000008781c */ /* 0x000fe40001741070 */
[----:B------:R-:W-:Y:S01]  /*06c0*/  LEA.HI.X.SX32 R24, R21, R24, 0x1, P1 ;  /* 0x0000001815187211 */ /* 0x000fe200008f0eff */
[----:B--2---:R-:W-:Y:S01]  /*06d0*/  @P3 IMAD.WIDE R10, R25, 0x4, R10 ;  /* 0x00000004190a3825 */ /* 0x004fe200078e020a */
[C---:B------:R-:W-:Y:S01]  /*06e0*/  LEA R14, P1, R15.reuse, UR18, 0x2 ;  /* 0x000000120f0e7c11 */ /* 0x040fe2000f8210ff */
[----:B------:R-:W2:Y:S01]  /*06f0*/  @P3 LDG.E R16, desc[UR10][R16.64] ;  /* 0x0000000a10103981 */ /* 0x000ea2000c1e1900 */
[----:B------:R-:W-:Y:S01]  /*0700*/  PLOP3.LUT P4, PT, P4, P0, PT, 0x80, 0x8 ;  /* 0x000000000008781c */ /* 0x000fe20002781070 */
[----:B------:R-:W-:Y:S01]  /*0710*/  VIADD R22, R20, 0x3 ;  /* 0x0000000314167836 */ /* 0x000fe20000000000 */
[----:B------:R-:W-:Y:S01]  /*0720*/  LEA.HI.X R15, R15, UR19, R24, 0x2, P1 ;  /* 0x000000130f0f7c11 */ /* 0x000fe200088f1418 */
[----:B------:R-:W2:Y:S03]  /*0730*/  @P3 LDG.E R10, desc[UR10][R10.64] ;  /* 0x0000000a0a0a3981 */ /* 0x000ea6000c1e1900 */
[C---:B------:R-:W-:Y:S01]  /*0740*/  ISETP.GE.AND P1, PT, R22.reuse, UR13, PT ;  /* 0x0000000d16007c0c */ /* 0x040fe2000bf26270 */
[----:B------:R-:W3:Y:S03]  /*0750*/  @P2 LDG.E R23, desc[UR10][R14.64+0x4] ;  /* 0x0000040a0e172981 */ /* 0x000ee6000c1e1900 */
[----:B------:R-:W-:-:S02]  /*0760*/  ISETP.GT.AND P1, PT, R22, -0x1, !P1 ;  /* 0xffffffff1600780c */ /* 0x000fc40004f24270 */
[----:B------:R-:W3:Y:S02]  /*0770*/  @P2 LDG.E R22, desc[UR10][R12.64+0x4] ;  /* 0x0000040a0c162981 */ /* 0x000ee4000c1e1900 */
[----:B------:R-:W-:Y:S02]  /*0780*/  PLOP3.LUT P1, PT, P1, P0, PT, 0x80, 0x8 ;  /* 0x000000000008781c */ /* 0x000fe40000f21070 */
[----:B------:R-:W4:Y:S04]  /*0790*/  @P4 LDG.E R24, desc[UR10][R12.64+0x8] ;  /* 0x0000080a0c184981 */ /* 0x000f28000c1e1900 */
[----:B------:R-:W4:Y:S07]  /*07a0*/  @P4 LDG.E R25, desc[UR10][R14.64+0x8] ;  /* 0x0000080a0e194981 */ /* 0x000f2e000c1e1900 */
[----:B------:R-:W5:Y:S04]  /*07b0*/  @P1 LDG.E R26, desc[UR10][R12.64+0xc] ;  /* 0x00000c0a0c1a1981 */ /* 0x000f68000c1e1900 */
[----:B------:R-:W5:Y:S01]  /*07c0*/  @P1 LDG.E R27, desc[UR10][R14.64+0xc] ;  /* 0x00000c0a0e1b1981 */ /* 0x000f62000c1e1900 */
[----:B------:R-:W-:-:S02]  /*07d0*/  VIADD R28, R20, 0x4 ;  /* 0x00000004141c7836 */ /* 0x000fc40000000000 */
[----:B--2---:R-:W-:Y:S01]  /*07e0*/  @P3 FFMA R5, R16, R10, R5 ;  /* 0x0000000a10053223 */ /* 0x004fe20000000005 */
[----:B------:R-:W-:Y:S02]  /*07f0*/  VIADD R16, R20, 0x5 ;  /* 0x0000000514107836 */ /* 0x000fe40000000000 */
[----:B------:R-:W-:-:S04]  /*0800*/  ISETP.GE.AND P3, PT, R28, UR13, PT ;  /* 0x0000000d1c007c0c */ /* 0x000fc8000bf66270 */
[----:B------:R-:W-:Y:S01]  /*0810*/  ISETP.GT.AND P3, PT, R28, -0x1, !P3 ;  /* 0xffffffff1c00780c */ /* 0x000fe20005f64270 */
[----:B---3--:R-:W-:Y:S01]  /*0820*/  @P2 FFMA R5, R22, R23, R5 ;  /* 0x0000001716052223 */ /* 0x008fe20000000005 */
[C---:B------:R-:W-:Y:S02]  /*0830*/  ISETP.GE.AND P2, PT, R16.reuse, UR13, PT ;  /* 0x0000000d10007c0c */ /* 0x040fe4000bf46270 */
[----:B------:R-:W-:Y:S02]  /*0840*/  PLOP3.LUT P3, PT, P3, P0, PT, 0x80, 0x8 ;  /* 0x000000000008781c */ /* 0x000fe40001f61070 */
[----:B------:R-:W-:Y:S01]  /*0850*/  ISETP.GT.AND P2, PT, R16, -0x1, !P2 ;  /* 0xffffffff1000780c */ /* 0x000fe20005744270 */
[----:B------:R-:W-:-:S03]  /*0860*/  VIADD R10, R20, 0x6 ;  /* 0x00000006140a7836 */ /* 0x000fc60000000000 */
[----:B------:R-:W-:Y:S01]  /*0870*/  PLOP3.LUT P2, PT, P2, P0, PT, 0x80, 0x8 ;  /* 0x000000000008781c */ /* 0x000fe20001741070 */
[----:B----4-:R-:W-:Y:S01]  /*0880*/  @P4 FFMA R5, R24, R25, R5 ;  /* 0x0000001918054223 */ /* 0x010fe20000000005 */
[----:B------:R-:W-:Y:S01]  /*0890*/  VIADD R20, R20, 0x7 ;  /* 0x0000000714147836 */ /* 0x000fe20000000000 */
[----:B------:R-:W-:-:S04]  /*08a0*/  ISETP.GE.AND P4, PT, R10, UR13, PT ;  /* 0x0000000d0a007c0c */ /* 0x000fc8000bf86270 */
[----:B------:R-:W-:Y:S01]  /*08b0*/  ISETP.GT.AND P4, PT, R10, -0x1, !P4 ;  /* 0xffffffff0a00780c */ /* 0x000fe20006784270 */
[----:B------:R-:W2:Y:S01]  /*08c0*/  @P3 LDG.E R11, desc[UR10][R14.64+0x10] ;  /* 0x0000100a0e0b3981 */ /* 0x000ea2000c1e1900 */
[----:B-----5:R-:W-:Y:S01]  /*08d0*/  @P1 FFMA R5, R26, R27, R5 ;  /* 0x0000001b1a051223 */ /* 0x020fe20000000005 */
[C---:B------:R-:W-:Y:S02]  /*08e0*/  ISETP.GE.AND P1, PT, R20.reuse, UR13, PT ;  /* 0x0000000d14007c0c */ /* 0x040fe4000bf26270 */
[----:B------:R-:W2:Y:S01]  /*08f0*/  @P3 LDG.E R10, desc[UR10][R12.64+0x10] ;  /* 0x0000100a0c0a3981 */ /* 0x000ea2000c1e1900 */
[----:B------:R-:W-:Y:S02]  /*0900*/  PLOP3.LUT P4, PT, P4, P0, PT, 0x80, 0x8 ;  /* 0x000000000008781c */ /* 0x000fe40002781070 */
[----:B------:R-:W-:Y:S01]  /*0910*/  ISETP.GT.AND P1, PT, R20, -0x1, !P1 ;  /* 0xffffffff1400780c */ /* 0x000fe20004f24270 */
[----:B------:R-:W3:Y:S04]  /*0920*/  @P2 LDG.E R16, desc[UR10][R12.64+0x14] ;  /* 0x0000140a0c102981 */ /* 0x000ee8000c1e1900 */
[----:B------:R-:W3:Y:S01]  /*0930*/  @P2 LDG.E R17, desc[UR10][R14.64+0x14] ;  /* 0x0000140a0e112981 */ /* 0x000ee2000c1e1900 */
[----:B------:R-:W-:-:S05]  /*0940*/  PLOP3.LUT P1, PT, P1, P0, PT, 0x80, 0x8 ;  /* 0x000000000008781c */ /* 0x000fca0000f21070 */
[----:B------:R-:W4:Y:S04]  /*0950*/  @P4 LDG.E R22, desc[UR10][R14.64+0x18] ;  /* 0x0000180a0e164981 */ /* 0x000f28000c1e1900 */
[----:B------:R-:W4:Y:S04]  /*0960*/  @P4 LDG.E R20, desc[UR10][R12.64+0x18] ;  /* 0x0000180a0c144981 */ /* 0x000f28000c1e1900 */
[----:B------:R-:W5:Y:S04]  /*0970*/  @P1 LDG.E R23, desc[UR10][R14.64+0x1c] ;  /* 0x00001c0a0e171981 */ /* 0x000f68000c1e1900 */
[----:B------:R-:W5:Y:S01]  /*0980*/  @P1 LDG.E R24, desc[UR10][R12.64+0x1c] ;  /* 0x00001c0a0c181981 */ /* 0x000f62000c1e1900 */
[----:B------:R-:W-:-:S02]  /*0990*/  VIADD R21, R21, 0x8 ;  /* 0x0000000815157836 */ /* 0x000fc40000000000 */
[----:B--2---:R-:W-:-:S04]  /*09a0*/  @P3 FFMA R5, R10, R11, R5 ;  /* 0x0000000b0a053223 */ /* 0x004fc80000000005 */
[----:B---3--:R-:W-:Y:S01]  /*09b0*/  @P2 FFMA R5, R16, R17, R5 ;  /* 0x0000001110052223 */ /* 0x008fe20000000005 */
[----:B------:R-:W-:-:S03]  /*09c0*/  ISETP.NE.AND P2, PT, R21, UR6, PT ;  /* 0x0000000615007c0c */ /* 0x000fc6000bf45270 */
[----:B----4-:R-:W-:-:S04]  /*09d0*/  @P4 FFMA R5, R20, R22, R5 ;  /* 0x0000001614054223 */ /* 0x010fc80000000005 */
[----:B-----5:R-:W-:-:S06]  /*09e0*/  @P1 FFMA R5, R24, R23, R5 ;  /* 0x0000001718051223 */ /* 0x020fcc0000000005 */
[----:B------:R-:W-:Y:S05]  /*09f0*/  @P2 BRA `(.L_x_2) ;  /* 0xfffffff800cc2947 */ /* 0x000fea000383ffff */
[----:B------:R-:W-:-:S07]  /*0a00*/  IMAD.U32 R21, RZ, RZ, UR6 ;  /* 0x00000006ff157e24 */ /* 0x000fce000f8e00ff */
.L_x_1:
[----:B------:R-:W-:-:S09]  /*0a10*/  UISETP.NE.AND UP0, UPT, UR8, URZ, UPT ;  /* 0x000000ff0800728c */ /* 0x000fd2000bf05270 */
[----:B------:R-:W-:Y:S05]  /*0a20*/  BRA.U !UP0, `(.L_x_3) ;  /* 0x0000000508a87547 */ /* 0x000fea000b800000 */
[----:B------:R-:W-:Y:S02]  /*0a30*/  UIADD3 UR7, UPT, UPT, UR8, -0x1, URZ ;  /* 0xffffffff08077890 */ /* 0x000fe4000fffe0ff */
[----:B------:R-:W-:Y:S02]  /*0a40*/  UISETP.NE.AND UP1, UPT, UR9, URZ, UPT ;  /* 0x000000ff0900728c */ /* 0x000fe4000bf25270 */
[----:B------:R-:W-:-:S09]  /*0a50*/  UISETP.GE.U32.AND UP0, UPT, UR7, 0x3, UPT ;  /* 0x000000030700788c */ /* 0x000fd2000bf06070 */
[----:B------:R-:W-:Y:S05]  /*0a60*/  BRA.U !UP0, `(.L_x_4) ;  /* 0x0000000108bc7547 */ /* 0x000fea000b800000 */
[----:B------:R-:W0:Y:S01]  /*0a70*/  LDC R14, c[0x0][0x388] ;  /* 0x0000e200ff0e7b82 */ /* 0x000e220000000800 */
[----:B------:R-:W-:Y:S01]  /*0a80*/  IMAD.IADD R20, R6, 0x1, R21 ;  /* 0x0000000106147824 */ /* 0x000fe200078e0215 */
[----:B------:R-:W1:Y:S01]  /*0a90*/  LDCU.64 UR14, c[0x0][0x380] ;  /* 0x00007000ff0e77ac */ /* 0x000e620008000a00 */
[----:B------:R-:W-:Y:S02]  /*0aa0*/  IADD3 R15, P2, PT, R18, R21, RZ ;  /* 0x00000015120f7210 */ /* 0x000fe40007f5e0ff */
[----:B------:R-:W-:Y:S01]  /*0ab0*/  SHF.R.S32.HI R23, RZ, 0x1f, R19 ;  /* 0x0000001fff177819 */ /* 0x000fe20000011413 */
[C---:B------:R-:W-:Y:S01]  /*0ac0*/  VIADD R24, R20.reuse, 0x1 ;  /* 0x0000000114187836 */ /* 0x040fe20000000000 */
[----:B------:R-:W-:Y:S01]  /*0ad0*/  ISETP.GE.AND P1, PT, R20, UR13, PT ;  /* 0x0000000d14007c0c */ /* 0x000fe2000bf26270 */
[----:B------:R-:W2:Y:S01]  /*0ae0*/  LDC R22, c[0x0][0x38c] ;  /* 0x0000e300ff167b82 */ /* 0x000ea20000000800 */
[----:B------:R-:W-:Y:S01]  /*0af0*/  LEA.HI.X.SX32 R16, R18, RZ, 0x1, P2 ;  /* 0x000000ff12107211 */ /* 0x000fe200010f0eff */
[C---:B------:R-:W-:Y:S01]  /*0b00*/  VIADD R25, R20.reuse, 0x2 ;  /* 0x0000000214197836 */ /* 0x040fe20000000000 */
[C---:B------:R-:W-:Y:S01]  /*0b10*/  ISETP.GT.AND P1, PT, R20.reuse, -0x1, !P1 ;  /* 0xffffffff1400780c */ /* 0x040fe20004f24270 */
[----:B------:R-:W-:Y:S01]  /*0b20*/  VIADD R26, R20, 0x3 ;  /* 0x00000003141a7836 */ /* 0x000fe20000000000 */
[----:B------:R-:W-:-:S02]  /*0b30*/  IADD3 R17, P2, PT, R19, R20, RZ ;  /* 0x0000001413117210 */ /* 0x000fc40007f5e0ff */
[----:B------:R-:W-:Y:S01]  /*0b40*/  PLOP3.LUT P1, PT, P1, P0, PT, 0x80, 0x8 ;  /* 0x000000000008781c */ /* 0x000fe20000f21070 */
[----:B------:R-:W3:Y:S08]  /*0b50*/  LDC.64 R12, c[0x0][0x388] ;  /* 0x0000e200ff0c7b82 */ /* 0x000ef00000000a00 */
[----:B------:R-:W4:Y:S01]  /*0b60*/  LDC.64 R10, c[0x0][0x380] ;  /* 0x0000e000ff0a7b82 */ /* 0x000f220000000a00 */
[----:B0-----:R-:W-:-:S04]  /*0b70*/  LEA R14, P3, R15, R14, 0x2 ;  /* 0x0000000e0f0e7211 */ /* 0x001fc800078610ff */
[----:B--2---:R-:W-:Y:S02]  /*0b80*/  LEA.HI.X R15, R15, R22, R16, 0x2, P3 ;  /* 0x000000160f0f7211 */ /* 0x004fe400018f1410 */
[----:B------:R-:W-:Y:S01]  /*0b90*/  LEA.HI.X.SX32 R22, R20, R23, 0x1, P2 ;  /* 0x0000001714167211 */ /* 0x000fe200010f0eff */
[----:B------:R-:W-:Y:S01]  /*0ba0*/  @P1 IMAD.IADD R23, R19, 0x1, R20 ;  /* 0x0000000113171824 */ /* 0x000fe200078e0214 */
[C---:B------:R-:W-:Y:S02]  /*0bb0*/  ISETP.GE.AND P2, PT, R24.reuse, UR13, PT ;  /* 0x0000000d18007c0c */ /* 0x040fe4000bf46270 */
[----:B------:R-:W-:Y:S02]  /*0bc0*/  ISETP.GE.AND P3, PT, R25, UR13, PT ;  /* 0x0000000d19007c0c */ /* 0x000fe4000bf66270 */
[----:B-1----:R-:W-:Y:S02]  /*0bd0*/  LEA R16, P4, R17, UR14, 0x2 ;  /* 0x0000000e11107c11 */ /* 0x002fe4000f8810ff */
[----:B------:R-:W-:-:S02]  /*0be0*/  ISETP.GT.AND P2, PT, R24, -0x1, !P2 ;  /* 0xffffffff1800780c */ /* 0x000fc40005744270 */
[----:B------:R-:W-:Y:S01]  /*0bf0*/  ISETP.GT.AND P3, PT, R25, -0x1, !P3 ;  /* 0xffffffff1900780c */ /* 0x000fe20005f64270 */
[----:B------:R-:W-:Y:S01]  /*0c00*/  @P1 IMAD.IADD R25, R18, 0x1, R21 ;  /* 0x0000000112191824 */ /* 0x000fe200078e0215 */
[----:B------:R-:W-:Y:S02]  /*0c10*/  LEA.HI.X R17, R17, UR15, R22, 0x2, P4 ;  /* 0x0000000f11117c11 */ /* 0x000fe4000a0f1416 */
[C---:B------:R-:W-:Y:S01]  /*0c20*/  ISETP.GE.AND P4, PT, R26.reuse, UR13, PT ;  /* 0x0000000d1a007c0c */ /* 0x040fe2000bf86270 */
[----:B---3--:R-:W-:Y:S01]  /*0c30*/  @P1 IMAD.WIDE R12, R25, 0x4, R12 ;  /* 0x00000004190c1825 */ /* 0x008fe200078e020c */
[----:B------:R-:W-:Y:S02]  /*0c40*/  PLOP3.LUT P2, PT, P2, P0, PT, 0x80, 0x8 ;  /* 0x000000000008781c */ /* 0x000fe40001741070 */
[----:B------:R-:W-:Y:S01]  /*0c50*/  ISETP.GT.AND P4, PT, R26, -0x1, !P4 ;  /* 0xffffffff1a00780c */ /* 0x000fe20006784270 */
[----:B----4-:R-:W-:Y:S01]  /*0c60*/  @P1 IMAD.WIDE R10, R23, 0x4, R10 ;  /* 0x00000004170a1825 */ /* 0x010fe200078e020a */
[----:B------:R-:W-:Y:S01]  /*0c70*/  PLOP3.LUT P3, PT, P3, P0, PT, 0x80, 0x8 ;  /* 0x000000000008781c */ /* 0x000fe20001f61070 */
[----:B------:R-:W2:Y:S01]  /*0c80*/  @P1 LDG.E R12, desc[UR10][R12.64] ;  /* 0x0000000a0c0c1981 */ /* 0x000ea2000c1e1900 */
[----:B------:R-:W-:-:S03]  /*0c90*/  PLOP3.LUT P4, PT, P4, P0, PT, 0x80, 0x8 ;  /* 0x000000000008781c */ /* 0x000fc60002781070 */
[----:B------:R-:W2:Y:S04]  /*0ca0*/  @P1 LDG.E R10, desc[UR10][R10.64] ;  /* 0x0000000a0a0a1981 */ /* 0x000ea8000c1e1900 */
[----:B------:R-:W3:Y:S04]  /*0cb0*/  @P2 LDG.E R20, desc[UR10][R16.64+0x4] ;  /* 0x0000040a10142981 */ /* 0x000ee8000c1e1900 */
[----:B------:R-:W3:Y:S04]  /*0cc0*/  @P2 LDG.E R22, desc[UR10][R14.64+0x4] ;  /* 0x0000040a0e162981 */ /* 0x000ee8000c1e1900 */
[----:B------:R-:W4:Y:S04]  /*0cd0*/  @P3 LDG.E R24, desc[UR10][R16.64+0x8] ;  /* 0x0000080a10183981 */ /* 0x000f28000c1e1900 */
[----:B------:R-:W4:Y:S04]  /*0ce0*/  @P3 LDG.E R23, desc[UR10][R14.64+0x8] ;  /* 0x0000080a0e173981 */ /* 0x000f28000c1e1900 */
[----:B------:R-:W5:Y:S04]  /*0cf0*/  @P4 LDG.E R26, desc[UR10][R16.64+0xc] ;  /* 0x00000c0a101a4981 */ /* 0x000f68000c1e1900 */
[----:B------:R-:W5:Y:S01]  /*0d00*/  @P4 LDG.E R25, desc[UR10][R14.64+0xc] ;  /* 0x00000c0a0e194981 */ /* 0x000f62000c1e1900 */
[----:B------:R-:W-:-:S02]  /*0d10*/  VIADD R21, R21, 0x4 ;  /* 0x0000000415157836 */ /* 0x000fc40000000000 */
[----:B--2---:R-:W-:-:S04]  /*0d20*/  @P1 FFMA R5, R10, R12, R5 ;  /* 0x0000000c0a051223 */ /* 0x004fc80000000005 */
[----:B---3--:R-:W-:-:S04]  /*0d30*/  @P2 FFMA R5, R20, R22, R5 ;  /* 0x0000001614052223 */ /* 0x008fc80000000005 */
[----:B----4-:R-:W-:-:S04]  /*0d40*/  @P3 FFMA R5, R24, R23, R5 ;  /* 0x0000001718053223 */ /* 0x010fc80000000005 */
[----:B-----5:R-:W-:-:S07]  /*0d50*/  @P4 FFMA R5, R26, R25, R5 ;  /* 0x000000191a054223 */ /* 0x020fce0000000005 */
.L_x_4:
[----:B------:R-:W-:Y:S05]  /*0d60*/  BRA.U !UP1, `(.L_x_3) ;  /* 0x0000000109d87547 */ /* 0x000fea000b800000 */
[----:B------:R-:W0:Y:S01]  /*0d70*/  LDCU UR7, c[0x0][0x3b4] ;  /* 0x00007680ff0777ac */ /* 0x000e220008000800 */
[----:B------:R-:W-:Y:S02]  /*0d80*/  UISETP.NE.AND UP0, UPT, UR9, 0x1, UPT ;  /* 0x000000010900788c */ /* 0x000fe4000bf05270 */
[----:B0-----:R-:W-:-:S07]  /*0d90*/  ULOP3.LUT UP1, URZ, UR7, 0x1, URZ, 0xc0, !UPT ;  /* 0x0000000107ff7892 */ /* 0x001fce000f82c0ff */
[----:B------:R-:W-:Y:S05]  /*0da0*/  BRA.U !UP0, `(.L_x_5) ;  /* 0x0000000108847547 */ /* 0x000fea000b800000 */
[----:B------:R-:W-:Y:S01]  /*0db0*/  IMAD.IADD R22, R6, 0x1, R21 ;  /* 0x0000000106167824 */ /* 0x000fe200078e0215 */
[----:B------:R-:W0:Y:S03]  /*0dc0*/  LDC.64 R10, c[0x0][0x380] ;  /* 0x0000e000ff0a7b82 */ /* 0x000e260000000a00 */
[C---:B------:R-:W-:Y:S01]  /*0dd0*/  VIADD R12, R22.reuse, 0x1 ;  /* 0x00000001160c7836 */ /* 0x040fe20000000000 */
[----:B------:R-:W-:-:S04]  /*0de0*/  ISETP.GE.AND P2, PT, R22, UR13, PT ;  /* 0x0000000d16007c0c */ /* 0x000fc8000bf46270 */
[----:B------:R-:W-:Y:S01]  /*0df0*/  ISETP.GE.AND P1, PT, R12, UR13, PT ;  /* 0x0000000d0c007c0c */ /* 0x000fe2000bf26270 */
[----:B------:R-:W1:Y:S01]  /*0e00*/  LDC.64 R16, c[0x0][0x388] ;  /* 0x0000e200ff107b82 */ /* 0x000e620000000a00 */
[----:B------:R-:W-:Y:S02]  /*0e10*/  ISETP.GT.AND P2, PT, R22, -0x1, !P2 ;  /* 0xffffffff1600780c */ /* 0x000fe40005744270 */
[----:B------:R-:W-:Y:S02]  /*0e20*/  ISETP.GT.AND P1, PT, R12, -0x1, !P1 ;  /* 0xffffffff0c00780c */ /* 0x000fe40004f24270 */
[----:B------:R-:W-:Y:S02]  /*0e30*/  PLOP3.LUT P2, PT, P2, P0, PT, 0x80, 0x8 ;  /* 0x000000000008781c */ /* 0x000fe40001741070 */
[----:B------:R-:W-:Y:S01]  /*0e40*/  PLOP3.LUT P1, PT, P1, P0, PT, 0x80, 0x8 ;  /* 0x000000000008781c */ /* 0x000fe20000f21070 */
[----:B------:R-:W2:Y:S08]  /*0e50*/  LDC.64 R14, c[0x0][0x380] ;  /* 0x0000e000ff0e7b82 */ /* 0x000eb00000000a00 */
[----:B------:R-:W3:Y:S02]  /*0e60*/  LDC.64 R12, c[0x0][0x388] ;  /* 0x0000e200ff0c7b82 */ /* 0x000ee40000000a00 */
[----:B------:R-:W-:-:S02]  /*0e70*/  @P2 IMAD.IADD R25, R18, 0x1, R21 ;  /* 0x0000000112192824 */ /* 0x000fc400078e0215 */
[----:B------:R-:W-:Y:S02]  /*0e80*/  @P1 SHF.R.S32.HI R23, RZ, 0x1f, R19 ;  /* 0x0000001fff171819 */ /* 0x000fe40000011413 */
[----:B------:R-:W-:Y:S02]  /*0e90*/  @P1 IADD3 R20, P3, PT, R19, R22, RZ ;  /* 0x0000001613141210 */ /* 0x000fe40007f7e0ff */
[----:B------:R-:W-:Y:S01]  /*0ea0*/  @P1 SHF.R.S32.HI R24, RZ, 0x1f, R18 ;  /* 0x0000001fff181819 */ /* 0x000fe20000011412 */
[----:B-1----:R-:W-:Y:S01]  /*0eb0*/  @P2 IMAD.WIDE R16, R25, 0x4, R16 ;  /* 0x0000000419102825 */ /* 0x002fe200078e0210 */
[----:B------:R-:W-:Y:S02]  /*0ec0*/  @P1 LEA.HI.X.SX32 R23, R22, R23, 0x1, P3 ;  /* 0x0000001716171211 */ /* 0x000fe400018f0eff */
[----:B0-----:R-:W-:-:S03]  /*0ed0*/  @P1 LEA R10, P3, R20, R10, 0x2 ;  /* 0x0000000a140a1211 */ /* 0x001fc600078610ff */
[----:B------:R-:W4:Y:S01]  /*0ee0*/  @P2 LDG.E R16, desc[UR10][R16.64] ;  /* 0x0000000a10102981 */ /* 0x000f22000c1e1900 */
[----:B------:R-:W-:Y:S01]  /*0ef0*/  @P1 LEA.HI.X R11, R20, R11, R23, 0x2, P3 ;  /* 0x0000000b140b1211 */ /* 0x000fe200018f1417 */
[----:B------:R-:W-:Y:S01]  /*0f00*/  @P2 IMAD.IADD R23, R19, 0x1, R22 ;  /* 0x0000000113172824 */ /* 0x000fe200078e0216 */
[----:B------:R-:W-:-:S03]  /*0f10*/  @P1 IADD3 R20, P3, PT, R18, R21, RZ ;  /* 0x0000001512141210 */ /* 0x000fc60007f7e0ff */
[----:B--2---:R-:W-:Y:S01]  /*0f20*/  @P2 IMAD.WIDE R14, R23, 0x4, R14 ;  /* 0x00000004170e2825 */ /* 0x004fe200078e020e */
[----:B------:R-:W-:Y:S01]  /*0f30*/  @P1 LEA.HI.X.SX32 R22, R21, R24, 0x1, P3 ;  /* 0x0000001815161211 */ /* 0x000fe200018f0eff */
[----:B------:R-:W2:Y:S01]  /*0f40*/  @P1 LDG.E R10, desc[UR10][R10.64+0x4] ;  /* 0x0000040a0a0a1981 */ /* 0x000ea2000c1e1900 */
[----:B---3--:R-:W-:-:S03]  /*0f50*/  @P1 LEA R12, P3, R20, R12, 0x2 ;  /* 0x0000000c140c1211 */ /* 0x008fc600078610ff */
[----:B------:R-:W4:Y:S01]  /*0f60*/  @P2 LDG.E R14, desc[UR10][R14.64] ;  /* 0x0000000a0e0e2981 */ /* 0x000f22000c1e1900 */
[----:B------:R-:W-:-:S05]  /*0f70*/  @P1 LEA.HI.X R13, R20, R13, R22, 0x2, P3 ;  /* 0x0000000d140d1211 */ /* 0x000fca00018f1416 */
[----:B------:R-:W2:Y:S01]  /*0f80*/  @P1 LDG.E R12, desc[UR10][R12.64+0x4] ;  /* 0x0000040a0c0c1981 */ /* 0x000ea2000c1e1900 */
[----:B------:R-:W-:Y:S02]  /*0f90*/  VIADD R21, R21, 0x2 ;  /* 0x0000000215157836 */ /* 0x000fe40000000000 */
[----:B----4-:R-:W-:-:S04]  /*0fa0*/  @P2 FFMA R5, R16, R14, R5 ;  /* 0x0000000e10052223 */ /* 0x010fc80000000005 */
[----:B--2---:R-:W-:-:S07]  /*0fb0*/  @P1 FFMA R5, R10, R12, R5 ;  /* 0x0000000c0a051223 */ /* 0x004fce0000000005 */
.L_x_5:
[----:B------:R-:W-:Y:S05]  /*0fc0*/  BRA.U !UP1, `(.L_x_3) ;  /* 0x0000000109407547 */ /* 0x000fea000b800000 */
[----:B------:R-:W-:Y:S01]  /*0fd0*/  IMAD.IADD R14, R6, 0x1, R21 ;  /* 0x00000001060e7824 */ /* 0x000fe200078e0215 */
[----:B------:R-:W-:Y:S04]  /*0fe0*/  BSSY.RECONVERGENT B0, `(.L_x_3) ;  /* 0x000000e000007945 */ /* 0x000fe80003800200 */
[----:B------:R-:W-:-:S04]  /*0ff0*/  ISETP.GE.AND P1, PT, R14, UR13, PT ;  /* 0x0000000d0e007c0c */ /* 0x000fc8000bf26270 */
[----:B------:R-:W-:-:S04]  /*1000*/  ISETP.GT.AND P1, PT, R14, -0x1, !P1 ;  /* 0xffffffff0e00780c */ /* 0x000fc80004f24270 */
[----:B------:R-:W-:-:S13]  /*1010*/  PLOP3.LUT P1, PT, P1, P0, PT, 0x80, 0x8 ;  /* 0x000000000008781c */ /* 0x000fda0000f21070 */
[----:B------:R-:W-:Y:S05]  /*1020*/  @!P1 BRA `(.L_x_6) ;  /* 0x0000000000249947 */ /* 0x000fea0003800000 */
[----:B------:R-:W0:Y:S01]  /*1030*/  LDC.64 R12, c[0x0][0x380] ;  /* 0x0000e000ff0c7b82 */ /* 0x000e220000000a00 */
[----:B------:R-:W-:Y:S02]  /*1040*/  IMAD.IADD R19, R19, 0x1, R14 ;  /* 0x0000000113137824 */ /* 0x000fe400078e020e */
[----:B------:R-:W-:-:S05]  /*1050*/  IMAD.IADD R21, R18, 0x1, R21 ;  /* 0x0000000112157824 */ /* 0x000fca00078e0215 */
[----:B------:R-:W1:Y:S01]  /*1060*/  LDC.64 R10, c[0x0][0x388] ;  /* 0x0000e200ff0a7b82 */ /* 0x000e620000000a00 */
[----:B0-----:R-:W-:-:S06]  /*1070*/  IMAD.WIDE R12, R19, 0x4, R12 ;  /* 0x00000004130c7825 */ /* 0x001fcc00078e020c */
[----:B------:R-:W2:Y:S01]  /*1080*/  LDG.E R12, desc[UR10][R12.64] ;  /* 0x0000000a0c0c7981 */ /* 0x000ea2000c1e1900 */
[----:B-1----:R-:W-:-:S06]  /*1090*/  IMAD.WIDE R10, R21, 0x4, R10 ;  /* 0x00000004150a7825 */ /* 0x002fcc00078e020a */
[----:B------:R-:W2:Y:S02]  /*10a0*/  LDG.E R10, desc[UR10][R10.64] ;  /* 0x0000000a0a0a7981 */ /* 0x000ea4000c1e1900 */
[----:B--2---:R-:W-:-:S07]  /*10b0*/  FFMA R5, R12, R10, R5 ;  /* 0x0000000a0c057223 */ /* 0x004fce0000000005 */
.L_x_6:
[----:B------:R-:W-:Y:S05]  /*10c0*/  BSYNC.RECONVERGENT B0 ;  /* 0x0000000000007941 */ /* 0x000fea0003800200 */
.L_x_3:
[----:B------:R-:W-:Y:S05]  /*10d0*/  @P6 BRA `(.L_x_7) ;  /* 0xfffffff000d06947 */ /* 0x000fea000383ffff */
[----:B------:R-:W-:Y:S05]  /*10e0*/  @P5 BRA `(.L_x_8) ;  /* 0xfffffff000b45947 */ /* 0x000fea000383ffff */
.L_x_0:
[----:B------:R-:W0:Y:S01]  /*10f0*/  LDCU.64 UR12, c[0x0][0x3a8] ;  /* 0x00007500ff0c77ac */ /* 0x000e220008000a00 */
[----:B------:R-:W1:Y:S01]  /*1100*/  LDC.64 R6, c[0x0][0x390] ;  /* 0x0000e400ff067b82 */ /* 0x000e620000000a00 */
[----:B------:R-:W2:Y:S01]  /*1110*/  LDCU UR5, c[0x0][0x3b0] ;  /* 0x00007600ff0577ac */ /* 0x000ea20008000800 */
[----:B0-----:R-:W-:-:S04]  /*1120*/  IMAD R3, R3, UR12, R4 ;  /* 0x0000000c03037c24 */ /* 0x001fc8000f8e0204 */
[----:B------:R-:W-:-:S04]  /*1130*/  IMAD R3, R3, UR13, R0 ;  /* 0x0000000d03037c24 */ /* 0x000fc8000f8e0200 */
[----:B--2---:R-:W-:-:S04]  /*1140*/  IMAD R3, R3, UR5, R2 ;  /* 0x0000000503037c24 */ /* 0x004fc8000f8e0202 */
[----:B-1----:R-:W-:-:S05]  /*1150*/  IMAD.WIDE R2, R3, 0x4, R6 ;  /* 0x0000000403027825 */ /* 0x002fca00078e0206 */
[----:B------:R-:W-:Y:S01]  /*1160*/  STG.E desc[UR10][R2.64], R5 ;  /* 0x0000000502007986 */ /* 0x000fe2000c10190a */
[----:B------:R-:W-:Y:S05]  /*1170*/  EXIT ;  /* 0x000000000000794d */ /* 0x000fea0003800000 */
.L_x_9:
[----:B------:R-:W-:-:S00]  /*1180*/  BRA `(.L_x_9) ;  /* 0xfffffffc00fc7947 */ /* 0x000fc0000383ffff */
[----:B------:R-:W-:-:S00]  /*1190*/  NOP ;  /* 0x0000000000007918 */ /* 0x000fc00000000000 */
        /* <DEDUP_REMOVED lines=14> */
.L_x_10:


//--------------------- .nv.shared.reserved.0     --------------------------
	.section	.nv.shared.reserved.0,"aw",@nobits
	.weak		__nv_reservedSMEM_offset_0_alias
	.size		__nv_reservedSMEM_offset_0_alias, 0, 64
	.other		__nv_reservedSMEM_offset_0_alias,@"STO_CUDA_RESERVED_SHARED STV_DEFAULT"
__nv_reservedSMEM_offset_0_alias:
	.zero		0
	.zero		64


//--------------------- .nv.constant0._Z13conv2d_kernelPKfS0_Pfiiiiiiiiii --------------------------
	.section	.nv.constant0._Z13conv2d_kernelPKfS0_Pfiiiiiiiiii,"a",@progbits
	.sectionflags	@""
	.align	4
.nv.constant0._Z13conv2d_kernelPKfS0_Pfiiiiiiiiii:
	.zero		960


//--------------------- SYMBOLS --------------------------

	.type		.nv.reservedSmem.offset0,@object
	.size		.nv.reservedSmem.offset0,0x4
